	.headerflags	@"EF_CUDA_TEXMODE_UNIFIED EF_CUDA_64BIT_ADDRESS EF_CUDA_ACCELERATORS EF_CUDA_SM90 EF_CUDA_VIRTUAL_SM(EF_CUDA_SM90)"
	.elftype	@"ET_EXEC"


//--------------------- .nv.info                  --------------------------
	.section	.nv.info,"",@"SHT_CUDA_INFO"
	.align	4


	//----- nvinfo : EIATTR_REGCOUNT
	.align		4
        /*0000*/ 	.byte	0x04, 0x2f
        /*0002*/ 	.short	(.L_3 - .L_2)
	.align		4
.L_2:
        /*0004*/ 	.word	index@(triton_poi_fused__native_batch_norm_legit_no_training_cat_convolution_relu_31)
        /*0008*/ 	.word	0x00000020


	//----- nvinfo : EIATTR_MIN_STACK_SIZE
	.align		4
.L_3:
        /*000c*/ 	.byte	0x04, 0x12
        /*000e*/ 	.short	(.L_5 - .L_4)
	.align		4
.L_4:
        /*0010*/ 	.word	index@(triton_poi_fused__native_batch_norm_legit_no_training_cat_convolution_relu_31)
        /*0014*/ 	.word	0x00000000


	//----- nvinfo : EIATTR_FRAME_SIZE
	.align		4
.L_5:
        /*0018*/ 	.byte	0x04, 0x11
        /*001a*/ 	.short	(.L_7 - .L_6)
	.align		4
.L_6:
        /*001c*/ 	.word	index@(triton_poi_fused__native_batch_norm_legit_no_training_cat_convolution_relu_31)
        /*0020*/ 	.word	0x00000000


	//----- nvinfo : EIATTR_MIN_STACK_SIZE
	.align		4
.L_7:
        /*0024*/ 	.byte	0x04, 0x12
        /*0026*/ 	.short	(.L_9 - .L_8)
	.align		4
.L_8:
        /*0028*/ 	.word	index@(triton_poi_fused__native_batch_norm_legit_no_training_cat_convolution_relu_31)
        /*002c*/ 	.word	0x00000000
.L_9:


//--------------------- .nv.info.triton_poi_fused__native_batch_norm_legit_no_training_cat_convolution_relu_31 --------------------------
	.section	.nv.info.triton_poi_fused__native_batch_norm_legit_no_training_cat_convolution_relu_31,"",@"SHT_CUDA_INFO"
	.sectionflags	@""
	.align	4


	//----- nvinfo : EIATTR_CUDA_API_VERSION
	.align		4
        /*0000*/ 	.byte	0x04, 0x37
        /*0002*/ 	.short	(.L_11 - .L_10)
.L_10:
        /*0004*/ 	.word	0x0000007c


	//----- nvinfo : EIATTR_KPARAM_INFO
	.align		4
.L_11:
        /*0008*/ 	.byte	0x04, 0x17
        /*000a*/ 	.short	(.L_13 - .L_12)
.L_12:
        /*000c*/ 	.word	0x00000000
        /*0010*/ 	.short	0x0008
        /*0012*/ 	.short	0x0040
        /*0014*/ 	.byte	0x00, 0xf0, 0x11, 0x00


	//----- nvinfo : EIATTR_KPARAM_INFO
	.align		4
.L_13:
        /*0018*/ 	.byte	0x04, 0x17
        /*001a*/ 	.short	(.L_15 - .L_14)
.L_14:
        /*001c*/ 	.word	0x00000000
        /*0020*/ 	.short	0x0007
        /*0022*/ 	.short	0x0038
        /*0024*/ 	.byte	0x00, 0xf4, 0x21, 0x00


	//----- nvinfo : EIATTR_KPARAM_INFO
	.align		4
.L_15:
        /*0028*/ 	.byte	0x04, 0x17
        /*002a*/ 	.short	(.L_17 - .L_16)
.L_16:
        /*002c*/ 	.word	0x00000000
        /*0030*/ 	.short	0x0006
        /*0032*/ 	.short	0x0030
        /*0034*/ 	.byte	0x00, 0xf4, 0x21, 0x00


	//----- nvinfo : EIATTR_KPARAM_INFO
	.align		4
.L_17:
        /*0038*/ 	.byte	0x04, 0x17
        /*003a*/ 	.short	(.L_19 - .L_18)
.L_18:
        /*003c*/ 	.word	0x00000000
        /*0040*/ 	.short	0x0005
        /*0042*/ 	.short	0x0028
        /*0044*/ 	.byte	0x00, 0xf4, 0x21, 0x00


	//----- nvinfo : EIATTR_KPARAM_INFO
	.align		4
.L_19:
        /*0048*/ 	.byte	0x04, 0x17
        /*004a*/ 	.short	(.L_21 - .L_20)
.L_20:
        /*004c*/ 	.word	0x00000000
        /*0050*/ 	.short	0x0004
        /*0052*/ 	.short	0x0020
        /*0054*/ 	.byte	0x00, 0xf4, 0x21, 0x00


	//----- nvinfo : EIATTR_KPARAM_INFO
	.align		4
.L_21:
        /*0058*/ 	.byte	0x04, 0x17
        /*005a*/ 	.short	(.L_23 - .L_22)
.L_22:
        /*005c*/ 	.word	0x00000000
        /*0060*/ 	.short	0x0003
        /*0062*/ 	.short	0x0018
        /*0064*/ 	.byte	0x00, 0xf4, 0x21, 0x00


	//----- nvinfo : EIATTR_KPARAM_INFO
	.align		4
.L_23:
        /*0068*/ 	.byte	0x04, 0x17
        /*006a*/ 	.short	(.L_25 - .L_24)
.L_24:
        /*006c*/ 	.word	0x00000000
        /*0070*/ 	.short	0x0002
        /*0072*/ 	.short	0x0010
        /*0074*/ 	.byte	0x00, 0xf4, 0x21, 0x00


	//----- nvinfo : EIATTR_KPARAM_INFO
	.align		4
.L_25:
        /*0078*/ 	.byte	0x04, 0x17
        /*007a*/ 	.short	(.L_27 - .L_26)
.L_26:
        /*007c*/ 	.word	0x00000000
        /*0080*/ 	.short	0x0001
        /*0082*/ 	.short	0x0008
        /*0084*/ 	.byte	0x00, 0xf4, 0x21, 0x00


	//----- nvinfo : EIATTR_KPARAM_INFO
	.align		4
.L_27:
        /*0088*/ 	.byte	0x04, 0x17
        /*008a*/ 	.short	(.L_29 - .L_28)
.L_28:
        /*008c*/ 	.word	0x00000000
        /*0090*/ 	.short	0x0000
        /*0092*/ 	.short	0x0000
        /*0094*/ 	.byte	0x00, 0xf4, 0x21, 0x00


	//----- nvinfo : EIATTR_SPARSE_MMA_MASK
	.align		4
.L_29:
        /*0098*/ 	.byte	0x03, 0x50
        /*009a*/ 	.short	0x0000


	//----- nvinfo : EIATTR_MAXREG_COUNT
	.align		4
        /*009c*/ 	.byte	0x03, 0x1b
        /*009e*/ 	.short	0x00ff


	//----- nvinfo : EIATTR_EXIT_INSTR_OFFSETS
	.align		4
        /*00a0*/ 	.byte	0x04, 0x1c
        /*00a2*/ 	.short	(.L_31 - .L_30)


	//   ....[0]....
.L_30:
        /*00a4*/ 	.word	0x00000940


	//----- nvinfo : EIATTR_REQNTID
	.align		4
.L_31:
        /*00a8*/ 	.byte	0x04, 0x10
        /*00aa*/ 	.short	(.L_33 - .L_32)
.L_32:
        /*00ac*/ 	.word	0x00000080
        /*00b0*/ 	.word	0x00000001
        /*00b4*/ 	.word	0x00000001


	//----- nvinfo : EIATTR_CBANK_PARAM_SIZE
	.align		4
.L_33:
        /*00b8*/ 	.byte	0x03, 0x19
        /*00ba*/ 	.short	0x0044


	//----- nvinfo : EIATTR_PARAM_CBANK
	.align		4
        /*00bc*/ 	.byte	0x04, 0x0a
        /*00be*/ 	.short	(.L_35 - .L_34)
	.align		4
.L_34:
        /*00c0*/ 	.word	index@(.nv.constant0.triton_poi_fused__native_batch_norm_legit_no_training_cat_convolution_relu_31)
        /*00c4*/ 	.short	0x0210
        /*00c6*/ 	.short	0x0044


	//----- nvinfo : EIATTR_SW_WAR
	.align		4
.L_35:
        /*00c8*/ 	.byte	0x04, 0x36
        /*00ca*/ 	.short	(.L_37 - .L_36)
.L_36:
        /*00cc*/ 	.word	0x00000008
.L_37:


//--------------------- .nv.callgraph             --------------------------
	.section	.nv.callgraph,"",@"SHT_CUDA_CALLGRAPH"
	.align	4
	.sectionentsize	8
	.align		4
        /*0000*/ 	.word	0x00000000
	.align		4
        /*0004*/ 	.word	0xffffffff
	.align		4
        /*0008*/ 	.word	0x00000000
	.align		4
        /*000c*/ 	.word	0xfffffffe
	.align		4
        /*0010*/ 	.word	0x00000000
	.align		4
        /*0014*/ 	.word	0xfffffffd
	.align		4
        /*0018*/ 	.word	0x00000000
	.align		4
        /*001c*/ 	.word	0xfffffffc


//--------------------- .nv.constant4             --------------------------
	.section	.nv.constant4,"a",@progbits
	.align	8
	.align		8
.nv.constant4:
        /*0000*/ 	.dword	_$_str
	.align		8
        /*0008*/ 	.dword	_$_str_$_2


//--------------------- .text.triton_poi_fused__native_batch_norm_legit_no_training_cat_convolution_relu_31 --------------------------
	.section	.text.triton_poi_fused__native_batch_norm_legit_no_training_cat_convolution_relu_31,"ax",@progbits
	.align	128
        .global         triton_poi_fused__native_batch_norm_legit_no_training_cat_convolution_relu_31
        .type           triton_poi_fused__native_batch_norm_legit_no_training_cat_convolution_relu_31,@function
        .size           triton_poi_fused__native_batch_norm_legit_no_training_cat_convolution_relu_31,(.L_x_1 - triton_poi_fused__native_batch_norm_legit_no_training_cat_convolution_relu_31)
        .other          triton_poi_fused__native_batch_norm_legit_no_training_cat_convolution_relu_31,@"STO_CUDA_ENTRY STV_DEFAULT"
triton_poi_fused__native_batch_norm_legit_no_training_cat_convolution_relu_31:
.text.triton_poi_fused__native_batch_norm_legit_no_training_cat_convolution_relu_31:
[----:B------:R-:W-:Y:S01]  /*0000*/  LDC R1, c[0x0][0x28] ;  /* 0x00000a00ff017b82 */ /* 0x000fe20000000800 */
[----:B------:R-:W1:Y:S07]  /*0010*/  S2R R0, SR_TID.X ;  /* 0x0000000000007919 */ /* 0x000e6e0000002100 */
[----:B------:R-:W2:Y:S01]  /*0020*/  LDC.64 R4, c[0x0][0x228] ;  /* 0x00008a00ff047b82 */ /* 0x000ea20000000a00 */
[----:B------:R-:W-:Y:S01]  /*0030*/  ULDC.64 UR4, c[0x0][0x208] ;  /* 0x0000820000047ab9 */ /* 0x000fe20000000a00 */
[----:B------:R-:W3:Y:S06]  /*0040*/  S2R R17, SR_CTAID.X ;  /* 0x0000000000117919 */ /* 0x000eec0000002500 */
[----:B------:R-:W4:Y:S08]  /*0050*/  LDC.64 R8, c[0x0][0x218] ;  /* 0x00008600ff087b82 */ /* 0x000f300000000a00 */
[----:B------:R-:W5:Y:S08]  /*0060*/  LDC.64 R12, c[0x0][0x210] ;  /* 0x00008400ff0c7b82 */ /* 0x000f700000000a00 */
[----:B------:R-:W4:Y:S01]  /*0070*/  LDC.64 R28, c[0x0][0x220] ;  /* 0x00008800ff1c7b82 */ /* 0x000f220000000a00 */
[----:B-1----:R-:W-:-:S07]  /*0080*/  SHF.L.U32 R0, R0, 0x2, RZ ;  /* 0x0000000200007819 */ /* 0x002fce00000006ff */
[----:B------:R-:W1:Y:S01]  /*0090*/  LDC.64 R24, c[0x0][0x230] ;  /* 0x00008c00ff187b82 */ /* 0x000e620000000a00 */
[----:B---3--:R-:W-:Y:S02]  /*00a0*/  SHF.R.S32.HI R2, RZ, 0x15, R17 ;  /* 0x00000015ff027819 */ /* 0x008fe40000011411 */
[----:B------:R-:W-:Y:S02]  /*00b0*/  LOP3.LUT R0, R0, 0x1fc, RZ, 0xc0, !PT ;  /* 0x000001fc00007812 */ /* 0x000fe400078ec0ff */
[----:B------:R-:W-:Y:S02]  /*00c0*/  SGXT R2, R2, 0x1 ;  /* 0x000000010202781a */ /* 0x000fe40000000200 */
[----:B------:R-:W-:-:S04]  /*00d0*/  LEA R17, R17, R0, 0xa ;  /* 0x0000000011117211 */ /* 0x000fc800078e50ff */
[C---:B------:R-:W-:Y:S02]  /*00e0*/  LEA.HI R0, R2.reuse, R17, RZ, 0xa ;  /* 0x0000001102007211 */ /* 0x040fe400078f50ff */
[----:B------:R-:W-:Y:S02]  /*00f0*/  IADD3 R19, R17, 0x200, RZ ;  /* 0x0000020011137810 */ /* 0x000fe40007ffe0ff */
[----:B------:R-:W-:Y:S02]  /*0100*/  SHF.R.S32.HI R0, RZ, 0xa, R0 ;  /* 0x0000000aff007819 */ /* 0x000fe40000011400 */
[----:B------:R-:W-:Y:S02]  /*0110*/  LEA.HI R2, R2, R19, RZ, 0xa ;  /* 0x0000001302027211 */ /* 0x000fe400078f50ff */
[----:B------:R-:W-:Y:S02]  /*0120*/  LEA.HI R3, R0, R0, RZ, 0x6 ;  /* 0x0000000000037211 */ /* 0x000fe400078f30ff */
[----:B------:R-:W-:-:S02]  /*0130*/  SHF.R.S32.HI R2, RZ, 0xa, R2 ;  /* 0x0000000aff027819 */ /* 0x000fc40000011402 */
[----:B------:R-:W-:Y:S02]  /*0140*/  LOP3.LUT R3, R3, 0xffffffc0, RZ, 0xc0, !PT ;  /* 0xffffffc003037812 */ /* 0x000fe400078ec0ff */
[----:B------:R-:W-:Y:S02]  /*0150*/  LEA.HI R6, R2, R2, RZ, 0x6 ;  /* 0x0000000202067211 */ /* 0x000fe400078f30ff */
[----:B------:R-:W-:Y:S02]  /*0160*/  IADD3 R27, R0, -R3, RZ ;  /* 0x80000003001b7210 */ /* 0x000fe40007ffe0ff */
[----:B------:R-:W-:-:S03]  /*0170*/  LOP3.LUT R3, R6, 0xffffffc0, RZ, 0xc0, !PT ;  /* 0xffffffc006037812 */ /* 0x000fc600078ec0ff */
[----:B--2---:R-:W-:Y:S01]  /*0180*/  IMAD.WIDE R10, R27, 0x4, R4 ;  /* 0x000000041b0a7825 */ /* 0x004fe200078e0204 */
[----:B------:R-:W-:-:S04]  /*0190*/  IADD3 R3, R2, -R3, RZ ;  /* 0x8000000302037210 */ /* 0x000fc80007ffe0ff */
[----:B------:R2:W3:Y:S01]  /*01a0*/  LDG.E.EL R21, desc[UR4][R10.64] ;  /* 0x000000040a157981 */ /* 0x0004e2000c2e1900 */
[----:B------:R-:W-:-:S05]  /*01b0*/  IMAD.WIDE R6, R3, 0x4, R4 ;  /* 0x0000000403067825 */ /* 0x000fca00078e0204 */
[----:B------:R5:W3:Y:S01]  /*01c0*/  LDG.E.EL R26, desc[UR4][R6.64] ;  /* 0x00000004061a7981 */ /* 0x000ae2000c2e1900 */
[----:B----4-:R-:W-:-:S05]  /*01d0*/  IMAD.WIDE R4, R27, 0x4, R8 ;  /* 0x000000041b047825 */ /* 0x010fca00078e0208 */
[----:B------:R4:W3:Y:S01]  /*01e0*/  LDG.E.EL R18, desc[UR4][R4.64] ;  /* 0x0000000404127981 */ /* 0x0008e2000c2e1900 */
[----:B0-2---:R-:W-:-:S04]  /*01f0*/  IMAD.WIDE R10, R27, 0x4, R28 ;  /* 0x000000041b0a7825 */ /* 0x005fc800078e021c */
[----:B-----5:R-:W-:Y:S01]  /*0200*/  IMAD.WIDE R6, R17, 0x4, R12 ;  /* 0x0000000411067825 */ /* 0x020fe200078e020c */
[----:B------:R0:W2:Y:S01]  /*0210*/  LDG.E.EL R20, desc[UR4][R10.64] ;  /* 0x000000040a147981 */ /* 0x0000a2000c2e1900 */
[----:B----4-:R-:W0:Y:S03]  /*0220*/  LDC.64 R4, c[0x0][0x238] ;  /* 0x00008e00ff047b82 */ /* 0x010e260000000a00 */
[----:B------:R-:W4:Y:S01]  /*0230*/  LDG.E.128 R12, desc[UR4][R6.64] ;  /* 0x00000004060c7981 */ /* 0x000f22000c1e1d00 */
[----:B-1----:R-:W-:-:S04]  /*0240*/  IMAD.WIDE R22, R27, 0x4, R24 ;  /* 0x000000041b167825 */ /* 0x002fc800078e0218 */
[C---:B------:R-:W-:Y:S02]  /*0250*/  IMAD.WIDE R8, R3.reuse, 0x4, R8 ;  /* 0x0000000403087825 */ /* 0x040fe400078e0208 */
[----:B------:R-:W5:Y:S02]  /*0260*/  LDG.E.EL R22, desc[UR4][R22.64] ;  /* 0x0000000416167981 */ /* 0x000f64000c2e1900 */
[----:B------:R-:W-:Y:S02]  /*0270*/  IMAD.WIDE R28, R3, 0x4, R28 ;  /* 0x00000004031c7825 */ /* 0x000fe400078e021c */
[----:B------:R-:W2:Y:S04]  /*0280*/  LDG.E.EL R16, desc[UR4][R8.64] ;  /* 0x0000000408107981 */ /* 0x000ea8000c2e1900 */
[----:B------:R1:W2:Y:S01]  /*0290*/  LDG.E.EL R0, desc[UR4][R28.64] ;  /* 0x000000041c007981 */ /* 0x0002a2000c2e1900 */
[----:B0-----:R-:W-:-:S05]  /*02a0*/  IMAD.WIDE R10, R27, 0x4, R4 ;  /* 0x000000041b0a7825 */ /* 0x001fca00078e0204 */
[----:B------:R-:W5:Y:S04]  /*02b0*/  LDG.E.EL R23, desc[UR4][R10.64] ;  /* 0x000000040a177981 */ /* 0x000f68000c2e1900 */
[----:B------:R-:W5:Y:S01]  /*02c0*/  LDG.E.128 R8, desc[UR4][R6.64+0x800] ;  /* 0x0008000406087981 */ /* 0x000f62000c1e1d00 */
[----:B------:R-:W-:-:S04]  /*02d0*/  IMAD.WIDE R24, R3, 0x4, R24 ;  /* 0x0000000403187825 */ /* 0x000fc800078e0218 */
[----:B------:R-:W-:Y:S01]  /*02e0*/  IMAD.WIDE R4, R3, 0x4, R4 ;  /* 0x0000000403047825 */ /* 0x000fe200078e0204 */
[----:B------:R-:W5:Y:S04]  /*02f0*/  LDG.E.EL R2, desc[UR4][R24.64] ;  /* 0x0000000418027981 */ /* 0x000f68000c2e1900 */
[----:B------:R0:W5:Y:S01]  /*0300*/  LDG.E.EL R3, desc[UR4][R4.64] ;  /* 0x0000000404037981 */ /* 0x000162000c2e1900 */
[--C-:B-1----:R-:W-:Y:S02]  /*0310*/  SHF.R.S32.HI R28, RZ, 0x1f, R19.reuse ;  /* 0x0000001fff1c7819 */ /* 0x102fe40000011413 */
[----:B0-----:R-:W-:Y:S02]  /*0320*/  SHF.R.S32.HI R4, RZ, 0x1f, R19 ;  /* 0x0000001fff047819 */ /* 0x001fe40000011413 */
[----:B------:R-:W-:-:S02]  /*0330*/  SHF.R.S32.HI R24, RZ, 0x1f, R17 ;  /* 0x0000001fff187819 */ /* 0x000fc40000011411 */
[-C--:B------:R-:W-:Y:S02]  /*0340*/  LEA.HI R29, R4, R19.reuse, RZ, 0x10 ;  /* 0x00000013041d7211 */ /* 0x080fe400078f80ff */
[----:B------:R-:W-:Y:S02]  /*0350*/  LEA.HI R28, R28, R19, RZ, 0x10 ;  /* 0x000000131c1c7211 */ /* 0x000fe400078f80ff */
[----:B------:R-:W-:Y:S02]  /*0360*/  SHF.L.U32 R5, R29, 0x2, RZ ;  /* 0x000000021d057819 */ /* 0x000fe400000006ff */
[----:B------:R-:W-:Y:S02]  /*0370*/  LEA.HI R24, R24, R17, RZ, 0x10 ;  /* 0x0000001118187211 */ /* 0x000fe400078f80ff */
[----:B------:R-:W-:Y:S02]  /*0380*/  LOP3.LUT R4, R28, 0xffff0000, RZ, 0xc0, !PT ;  /* 0xffff00001c047812 */ /* 0x000fe400078ec0ff */
[----:B------:R-:W-:-:S02]  /*0390*/  LOP3.LUT R5, R5, 0xfffc0000, RZ, 0xc0, !PT ;  /* 0xfffc000005057812 */ /* 0x000fc400078ec0ff */
[----:B------:R-:W-:Y:S02]  /*03a0*/  SHF.L.U32 R24, R24, 0x2, RZ ;  /* 0x0000000218187819 */ /* 0x000fe400000006ff */
[----:B------:R-:W-:Y:S02]  /*03b0*/  IADD3 R5, R5, R19, -R4 ;  /* 0x0000001305057210 */ /* 0x000fe40007ffe804 */
[----:B------:R-:W-:Y:S01]  /*03c0*/  LOP3.LUT R25, R24, 0xfffc0000, RZ, 0xc0, !PT ;  /* 0xfffc000018197812 */ /* 0x000fe200078ec0ff */
[----:B---3--:R-:W-:-:S06]  /*03d0*/  FADD R27, R21, 9.9999997473787516356e-06 ;  /* 0x3727c5ac151b7421 */ /* 0x008fcc0000000000 */
[----:B------:R-:W0:Y:S01]  /*03e0*/  MUFU.SQRT R27, R27 ;  /* 0x0000001b001b7308 */ /* 0x000e220000002000 */
[----:B------:R-:W-:-:S07]  /*03f0*/  FADD R26, R26, 9.9999997473787516356e-06 ;  /* 0x3727c5ac1a1a7421 */ /* 0x000fce0000000000 */
[----:B------:R-:W1:Y:S01]  /*0400*/  MUFU.SQRT R21, R26 ;  /* 0x0000001a00157308 */ /* 0x000e620000002000 */
[C---:B0-----:R-:W-:Y:S02]  /*0410*/  FSETP.GT.AND P0, PT, R27.reuse, 8.50705917302346158658e+37, PT ;  /* 0x7e8000001b00780b */ /* 0x041fe40003f04000 */
[----:B------:R-:W-:Y:S02]  /*0420*/  FSETP.GEU.AND P2, PT, R27, 1.175494350822287508e-38, PT ;  /* 0x008000001b00780b */ /* 0x000fe40003f4e000 */
[C---:B-1----:R-:W-:Y:S02]  /*0430*/  FSETP.GT.AND P1, PT, R21.reuse, 8.50705917302346158658e+37, PT ;  /* 0x7e8000001500780b */ /* 0x042fe40003f24000 */
[----:B------:R-:W-:-:S07]  /*0440*/  FSETP.GEU.AND P3, PT, R21, 1.175494350822287508e-38, PT ;  /* 0x008000001500780b */ /* 0x000fce0003f6e000 */
[----:B------:R-:W-:Y:S01]  /*0450*/  @P0 FMUL R27, R27, 0.25 ;  /* 0x3e8000001b1b0820 */ /* 0x000fe20000400000 */
[----:B------:R-:W-:-:S03]  /*0460*/  HFMA2.MMA R26, -RZ, RZ, 1.625, 0 ;  /* 0x3e800000ff1a7435 */ /* 0x000fc600000001ff */
[----:B------:R-:W-:Y:S01]  /*0470*/  @!P2 FMUL R27, R27, 16777216 ;  /* 0x4b8000001b1ba820 */ /* 0x000fe20000400000 */
[----:B------:R-:W-:-:S05]  /*0480*/  @P1 FMUL R21, R21, 0.25 ;  /* 0x3e80000015151820 */ /* 0x000fca0000400000 */
[----:B------:R-:W0:Y:S01]  /*0490*/  MUFU.RCP R27, R27 ;  /* 0x0000001b001b7308 */ /* 0x000e220000001000 */
[----:B------:R-:W-:Y:S01]  /*04a0*/  @!P3 FMUL R21, R21, 16777216 ;  /* 0x4b8000001515b820 */ /* 0x000fe20000400000 */
[----:B------:R-:W-:Y:S01]  /*04b0*/  FSEL R24, R26, 1, P0 ;  /* 0x3f8000001a187808 */ /* 0x000fe20000000000 */
[--C-:B----4-:R-:W-:Y:S01]  /*04c0*/  FADD R15, R15, R18.reuse ;  /* 0x000000120f0f7221 */ /* 0x110fe20000000000 */
[----:B------:R-:W-:-:S04]  /*04d0*/  FADD R14, R14, R18 ;  /* 0x000000120e0e7221 */ /* 0x000fc80000000000 */
[----:B------:R-:W1:Y:S01]  /*04e0*/  MUFU.RCP R19, R21 ;  /* 0x0000001500137308 */ /* 0x000e620000001000 */
[--C-:B------:R-:W-:Y:S01]  /*04f0*/  FADD R13, R13, R18.reuse ;  /* 0x000000120d0d7221 */ /* 0x100fe20000000000 */
[----:B------:R-:W-:Y:S01]  /*0500*/  FADD R12, R12, R18 ;  /* 0x000000120c0c7221 */ /* 0x000fe20000000000 */
[----:B------:R-:W-:Y:S01]  /*0510*/  SHF.R.S32.HI R18, RZ, 0x1f, R17 ;  /* 0x0000001fff127819 */ /* 0x000fe20000011411 */
[----:B------:R-:W-:Y:S01]  /*0520*/  @!P2 FMUL R24, R24, 16777216 ;  /* 0x4b8000001818a820 */ /* 0x000fe20000400000 */
[----:B------:R-:W-:Y:S02]  /*0530*/  FSEL R26, R26, 1, P1 ;  /* 0x3f8000001a1a7808 */ /* 0x000fe40000800000 */
[-C--:B------:R-:W-:Y:S01]  /*0540*/  LEA.HI R18, R18, R17.reuse, RZ, 0x10 ;  /* 0x0000001112127211 */ /* 0x080fe200078f80ff */
[----:B0-----:R-:W-:Y:S01]  /*0550*/  FMUL R27, R27, R24 ;  /* 0x000000181b1b7220 */ /* 0x001fe20000400000 */
[----:B--2---:R-:W-:Y:S01]  /*0560*/  FADD R28, -R20, R13 ;  /* 0x0000000d141c7221 */ /* 0x004fe20000000100 */
[----:B------:R-:W-:Y:S01]  /*0570*/  @!P3 FMUL R26, R26, 16777216 ;  /* 0x4b8000001a1ab820 */ /* 0x000fe20000400000 */
[----:B------:R-:W-:Y:S01]  /*0580*/  LOP3.LUT R18, R18, 0xffff0000, RZ, 0xc0, !PT ;  /* 0xffff000012127812 */ /* 0x000fe200078ec0ff */
[----:B------:R-:W-:Y:S01]  /*0590*/  FADD R24, -R20, R14 ;  /* 0x0000000e14187221 */ /* 0x000fe20000000100 */
[----:B-----5:R-:W-:Y:S01]  /*05a0*/  FADD R8, R8, R16 ;  /* 0x0000001008087221 */ /* 0x020fe20000000000 */
[----:B------:R0:W-:Y:S01]  /*05b0*/  STG.E.128 desc[UR4][R6.64], R12 ;  /* 0x0000000c06007986 */ /* 0x0001e2000c101d04 */
[----:B-1----:R-:W-:Y:S01]  /*05c0*/  FMUL R19, R19, R26 ;  /* 0x0000001a13137220 */ /* 0x002fe20000400000 */
[----:B------:R-:W-:Y:S01]  /*05d0*/  FMUL R29, R27, R28 ;  /* 0x0000001c1b1d7220 */ /* 0x000fe20000400000 */
[----:B------:R-:W-:Y:S01]  /*05e0*/  IADD3 R17, R25, R17, -R18 ;  /* 0x0000001119117210 */ /* 0x000fe20007ffe812 */
[C---:B------:R-:W-:Y:S01]  /*05f0*/  FADD R26, -R20.reuse, R12 ;  /* 0x0000000c141a7221 */ /* 0x040fe20000000100 */
[----:B------:R-:W-:Y:S01]  /*0600*/  FMUL R28, R27, R24 ;  /* 0x000000181b1c7220 */ /* 0x000fe20000400000 */
[----:B------:R-:W-:-:S02]  /*0610*/  FADD R25, -R20, R15 ;  /* 0x0000000f14197221 */ /* 0x000fc40000000100 */
[----:B------:R-:W1:Y:S01]  /*0620*/  LDC.64 R20, c[0x0][0x240] ;  /* 0x00009000ff147b82 */ /* 0x000e620000000a00 */
[--C-:B------:R-:W-:Y:S01]  /*0630*/  FADD R9, R9, R16.reuse ;  /* 0x0000001009097221 */ /* 0x100fe20000000000 */
[--C-:B------:R-:W-:Y:S01]  /*0640*/  FADD R11, R11, R16.reuse ;  /* 0x000000100b0b7221 */ /* 0x100fe20000000000 */
[----:B------:R-:W-:Y:S01]  /*0650*/  FADD R10, R10, R16 ;  /* 0x000000100a0a7221 */ /* 0x000fe20000000000 */
[----:B0-----:R-:W-:Y:S01]  /*0660*/  FADD R14, -R0, R8 ;  /* 0x00000008000e7221 */ /* 0x001fe20000000100 */
[C---:B------:R-:W-:Y:S01]  /*0670*/  FMUL R12, R27.reuse, R26 ;  /* 0x0000001a1b0c7220 */ /* 0x040fe20000400000 */
[C-C-:B------:R-:W-:Y:S01]  /*0680*/  FFMA R13, R22.reuse, R28, R23.reuse ;  /* 0x0000001c160d7223 */ /* 0x140fe20000000017 */
[----:B------:R-:W-:Y:S01]  /*0690*/  FMUL R26, R27, R25 ;  /* 0x000000191b1a7220 */ /* 0x000fe20000400000 */
[----:B------:R-:W-:Y:S02]  /*06a0*/  FMUL R28, R19, R14 ;  /* 0x0000000e131c7220 */ /* 0x000fe40000400000 */
[----:B------:R-:W0:Y:S01]  /*06b0*/  LDC.64 R14, c[0x0][0x248] ;  /* 0x00009200ff0e7b82 */ /* 0x000e220000000a00 */
[C-C-:B------:R-:W-:Y:S01]  /*06c0*/  FFMA R24, R22.reuse, R29, R23.reuse ;  /* 0x0000001d16187223 */ /* 0x140fe20000000017 */
[C-C-:B------:R-:W-:Y:S01]  /*06d0*/  FFMA R12, R22.reuse, R12, R23.reuse ;  /* 0x0000000c160c7223 */ /* 0x140fe20000000017 */
[----:B------:R-:W-:Y:S01]  /*06e0*/  FFMA R22, R22, R26, R23 ;  /* 0x0000001a16167223 */ /* 0x000fe20000000017 */
[C---:B------:R-:W-:Y:S01]  /*06f0*/  FADD R16, -R0.reuse, R9 ;  /* 0x0000000900107221 */ /* 0x040fe20000000100 */
[C---:B------:R-:W-:Y:S01]  /*0700*/  FADD R26, -R0.reuse, R11 ;  /* 0x0000000b001a7221 */ /* 0x040fe20000000100 */
[----:B------:R-:W-:-:S02]  /*0710*/  FADD R0, -R0, R10 ;  /* 0x0000000a00007221 */ /* 0x000fc40000000100 */
[C---:B------:R-:W-:Y:S01]  /*0720*/  FMUL R25, R19.reuse, R16 ;  /* 0x0000001013197220 */ /* 0x040fe20000400000 */
[C---:B------:R-:W-:Y:S01]  /*0730*/  FMUL R16, R19.reuse, R26 ;  /* 0x0000001a13107220 */ /* 0x040fe20000400000 */
[----:B------:R-:W-:Y:S01]  /*0740*/  FMUL R26, R19, R0 ;  /* 0x00000000131a7220 */ /* 0x000fe20000400000 */
[C-C-:B------:R-:W-:Y:S01]  /*0750*/  FFMA R0, R2.reuse, R28, R3.reuse ;  /* 0x0000001c02007223 */ /* 0x140fe20000000003 */
[--C-:B------:R-:W-:Y:S01]  /*0760*/  FFMA R25, R2, R25, R3.reuse ;  /* 0x0000001902197223 */ /* 0x100fe20000000003 */
[----:B------:R-:W-:Y:S01]  /*0770*/  FSETP.GEU.AND P6, PT, R22, RZ, PT ;  /* 0x000000ff1600720b */ /* 0x000fe20003fce000 */
[C-C-:B------:R-:W-:Y:S01]  /*0780*/  FFMA R26, R2.reuse, R26, R3.reuse ;  /* 0x0000001a021a7223 */ /* 0x140fe20000000003 */
[----:B------:R-:W-:Y:S01]  /*0790*/  FFMA R2, R2, R16, R3 ;  /* 0x0000001002027223 */ /* 0x000fe20000000003 */
[----:B------:R-:W-:Y:S02]  /*07a0*/  FSETP.GEU.AND P0, PT, R13, RZ, PT ;  /* 0x000000ff0d00720b */ /* 0x000fe40003f0e000 */
[----:B------:R-:W-:-:S02]  /*07b0*/  FSETP.GEU.AND P1, PT, R24, RZ, PT ;  /* 0x000000ff1800720b */ /* 0x000fc40003f2e000 */
[----:B------:R-:W-:Y:S02]  /*07c0*/  FSETP.GEU.AND P2, PT, R12, RZ, PT ;  /* 0x000000ff0c00720b */ /* 0x000fe40003f4e000 */
[----:B------:R-:W-:Y:S02]  /*07d0*/  SEL R19, R22, RZ, P6 ;  /* 0x000000ff16137207 */ /* 0x000fe40003000000 */
[----:B------:R-:W-:Y:S02]  /*07e0*/  IADD3 R3, R18, R17, RZ ;  /* 0x0000001112037210 */ /* 0x000fe40007ffe0ff */
[----:B------:R-:W-:Y:S02]  /*07f0*/  FSETP.GEU.AND P3, PT, R2, RZ, PT ;  /* 0x000000ff0200720b */ /* 0x000fe40003f6e000 */
[----:B------:R-:W-:Y:S02]  /*0800*/  FSETP.GEU.AND P4, PT, R26, RZ, PT ;  /* 0x000000ff1a00720b */ /* 0x000fe40003f8e000 */
[----:B------:R-:W-:-:S02]  /*0810*/  FSETP.GEU.AND P5, PT, R25, RZ, PT ;  /* 0x000000ff1900720b */ /* 0x000fc40003fae000 */
[----:B------:R-:W-:Y:S01]  /*0820*/  FSETP.GEU.AND P6, PT, R0, RZ, PT ;  /* 0x000000ff0000720b */ /* 0x000fe20003fce000 */
[--C-:B-1----:R-:W-:Y:S01]  /*0830*/  IMAD.WIDE R28, R17, 0x4, R20.reuse ;  /* 0x00000004111c7825 */ /* 0x102fe200078e0214 */
[----:B------:R-:W-:Y:S02]  /*0840*/  IADD3 R27, R4, R5, RZ ;  /* 0x00000005041b7210 */ /* 0x000fe40007ffe0ff */
[----:B------:R-:W-:Y:S01]  /*0850*/  SEL R18, R13, RZ, P0 ;  /* 0x000000ff0d127207 */ /* 0x000fe20000000000 */
[----:B------:R-:W-:Y:S01]  /*0860*/  IMAD.WIDE R4, R5, 0x4, R20 ;  /* 0x0000000405047825 */ /* 0x000fe200078e0214 */
[----:B------:R-:W-:Y:S02]  /*0870*/  SEL R17, R24, RZ, P1 ;  /* 0x000000ff18117207 */ /* 0x000fe40000800000 */
[----:B------:R-:W-:Y:S02]  /*0880*/  SEL R16, R12, RZ, P2 ;  /* 0x000000ff0c107207 */ /* 0x000fe40001000000 */
[----:B------:R-:W-:Y:S01]  /*0890*/  SEL R23, R2, RZ, P3 ;  /* 0x000000ff02177207 */ /* 0x000fe20001800000 */
[----:B0-----:R-:W-:Y:S01]  /*08a0*/  IMAD.WIDE R2, R3, 0x4, R14 ;  /* 0x0000000403027825 */ /* 0x001fe200078e020e */
[----:B------:R-:W-:-:S02]  /*08b0*/  SEL R22, R26, RZ, P4 ;  /* 0x000000ff1a167207 */ /* 0x000fc40002000000 */
[----:B------:R-:W-:Y:S02]  /*08c0*/  SEL R21, R25, RZ, P5 ;  /* 0x000000ff19157207 */ /* 0x000fe40002800000 */
[----:B------:R-:W-:Y:S01]  /*08d0*/  SEL R20, R0, RZ, P6 ;  /* 0x000000ff00147207 */ /* 0x000fe20003000000 */
[----:B------:R-:W-:Y:S01]  /*08e0*/  IMAD.WIDE R14, R27, 0x4, R14 ;  /* 0x000000041b0e7825 */ /* 0x000fe200078e020e */
[----:B------:R-:W-:Y:S04]  /*08f0*/  STG.E.128 desc[UR4][R6.64+0x800], R8 ;  /* 0x0008000806007986 */ /* 0x000fe8000c101d04 */
[----:B------:R-:W-:Y:S04]  /*0900*/  STG.E.128 desc[UR4][R28.64], R16 ;  /* 0x000000101c007986 */ /* 0x000fe8000c101d04 */
[----:B------:R-:W-:Y:S04]  /*0910*/  STG.E.128 desc[UR4][R4.64], R20 ;  /* 0x0000001404007986 */ /* 0x000fe8000c101d04 */
[----:B------:R-:W-:Y:S04]  /*0920*/  STG.E.128 desc[UR4][R2.64], R16 ;  /* 0x0000001002007986 */ /* 0x000fe8000c101d04 */
[----:B------:R-:W-:Y:S01]  /*0930*/  STG.E.128 desc[UR4][R14.64], R20 ;  /* 0x000000140e007986 */ /* 0x000fe2000c101d04 */
[----:B------:R-:W-:Y:S05]  /*0940*/  EXIT ;  /* 0x000000000000794d */ /* 0x000fea0003800000 */
.L_x_0:
[----:B------:R-:W-:-:S00]  /*0950*/  BRA `(.L_x_0) ;  /* 0xfffffffc00fc7947 */ /* 0x000fc0000383ffff */
[----:B------:R-:W-:-:S00]  /*0960*/  NOP ;  /* 0x0000000000007918 */ /* 0x000fc00000000000 */
        /* <DEDUP_REMOVED lines=9> */
.L_x_1:


//--------------------- .nv.global.init           --------------------------
	.section	.nv.global.init,"aw",@progbits
.nv.global.init:
	.type		_$_str,@object
	.size		_$_str,(_$_str_$_2 - _$_str)
_$_str:
        /*0000*/ 	.byte	0x5f, 0x5f, 0x43, 0x55, 0x44, 0x41, 0x5f, 0x46, 0x54, 0x5a, 0x00
	.type		_$_str_$_2,@object
	.size		_$_str_$_2,(.L_1 - _$_str_$_2)
_$_str_$_2:
        /*000b*/ 	.byte	0x5f, 0x5f, 0x43, 0x55, 0x44, 0x41, 0x5f, 0x50, 0x52, 0x45, 0x43, 0x5f, 0x53, 0x51, 0x52, 0x54
        /*001b*/ 	.byte	0x00
.L_1:


//--------------------- .nv.constant0.triton_poi_fused__native_batch_norm_legit_no_training_cat_convolution_relu_31 --------------------------
	.section	.nv.constant0.triton_poi_fused__native_batch_norm_legit_no_training_cat_convolution_relu_31,"a",@progbits
	.sectionflags	@""
	.align	4
.nv.constant0.triton_poi_fused__native_batch_norm_legit_no_training_cat_convolution_relu_31:
	.zero		596
